//
// Generated by NVIDIA NVVM Compiler
//
// Compiler Build ID: CL-36424714
// Cuda compilation tools, release 13.0, V13.0.88
// Based on NVVM 20.0.0
//

.version 9.0
.target sm_100
.address_size 64

	// .globl	_Z12processOnGPUPfS_ii

.visible .entry _Z12processOnGPUPfS_ii(
	.param .u64 .ptr .align 1 _Z12processOnGPUPfS_ii_param_0,
	.param .u64 .ptr .align 1 _Z12processOnGPUPfS_ii_param_1,
	.param .u32 _Z12processOnGPUPfS_ii_param_2,
	.param .u32 _Z12processOnGPUPfS_ii_param_3
)
{
	.reg .pred 	%p<2>;
	.reg .b32 	%r<8>;
	.reg .b32 	%f<102>;
	.reg .b64 	%rd<8>;

	ld.param.u64 	%rd1, [_Z12processOnGPUPfS_ii_param_0];
	ld.param.u64 	%rd2, [_Z12processOnGPUPfS_ii_param_1];
	ld.param.u32 	%r3, [_Z12processOnGPUPfS_ii_param_2];
	ld.param.u32 	%r2, [_Z12processOnGPUPfS_ii_param_3];
	mov.u32 	%r4, %ctaid.x;
	mov.u32 	%r5, %ntid.x;
	mov.u32 	%r6, %tid.x;
	mad.lo.s32 	%r1, %r4, %r5, %r6;
	setp.ge.s32 	%p1, %r1, %r3;
	@%p1 bra 	$L__BB0_2;
	cvta.to.global.u64 	%rd3, %rd2;
	cvta.to.global.u64 	%rd4, %rd1;
	add.s32 	%r7, %r2, %r1;
	mul.wide.s32 	%rd5, %r7, 4;
	add.s64 	%rd6, %rd4, %rd5;
	ld.global.f32 	%f1, [%rd6];
	fma.rn.f32 	%f2, %f1, 0f3F8147AE, 0fBA83126F;
	fma.rn.f32 	%f3, %f2, 0f3F8147AE, 0fBA83126F;
	fma.rn.f32 	%f4, %f3, 0f3F8147AE, 0fBA83126F;
	fma.rn.f32 	%f5, %f4, 0f3F8147AE, 0fBA83126F;
	fma.rn.f32 	%f6, %f5, 0f3F8147AE, 0fBA83126F;
	fma.rn.f32 	%f7, %f6, 0f3F8147AE, 0fBA83126F;
	fma.rn.f32 	%f8, %f7, 0f3F8147AE, 0fBA83126F;
	fma.rn.f32 	%f9, %f8, 0f3F8147AE, 0fBA83126F;
	fma.rn.f32 	%f10, %f9, 0f3F8147AE, 0fBA83126F;
	fma.rn.f32 	%f11, %f10, 0f3F8147AE, 0fBA83126F;
	fma.rn.f32 	%f12, %f11, 0f3F8147AE, 0fBA83126F;
	fma.rn.f32 	%f13, %f12, 0f3F8147AE, 0fBA83126F;
	fma.rn.f32 	%f14, %f13, 0f3F8147AE, 0fBA83126F;
	fma.rn.f32 	%f15, %f14, 0f3F8147AE, 0fBA83126F;
	fma.rn.f32 	%f16, %f15, 0f3F8147AE, 0fBA83126F;
	fma.rn.f32 	%f17, %f16, 0f3F8147AE, 0fBA83126F;
	fma.rn.f32 	%f18, %f17, 0f3F8147AE, 0fBA83126F;
	fma.rn.f32 	%f19, %f18, 0f3F8147AE, 0fBA83126F;
	fma.rn.f32 	%f20, %f19, 0f3F8147AE, 0fBA83126F;
	fma.rn.f32 	%f21, %f20, 0f3F8147AE, 0fBA83126F;
	fma.rn.f32 	%f22, %f21, 0f3F8147AE, 0fBA83126F;
	fma.rn.f32 	%f23, %f22, 0f3F8147AE, 0fBA83126F;
	fma.rn.f32 	%f24, %f23, 0f3F8147AE, 0fBA83126F;
	fma.rn.f32 	%f25, %f24, 0f3F8147AE, 0fBA83126F;
	fma.rn.f32 	%f26, %f25, 0f3F8147AE, 0fBA83126F;
	fma.rn.f32 	%f27, %f26, 0f3F8147AE, 0fBA83126F;
	fma.rn.f32 	%f28, %f27, 0f3F8147AE, 0fBA83126F;
	fma.rn.f32 	%f29, %f28, 0f3F8147AE, 0fBA83126F;
	fma.rn.f32 	%f30, %f29, 0f3F8147AE, 0fBA83126F;
	fma.rn.f32 	%f31, %f30, 0f3F8147AE, 0fBA83126F;
	fma.rn.f32 	%f32, %f31, 0f3F8147AE, 0fBA83126F;
	fma.rn.f32 	%f33, %f32, 0f3F8147AE, 0fBA83126F;
	fma.rn.f32 	%f34, %f33, 0f3F8147AE, 0fBA83126F;
	fma.rn.f32 	%f35, %f34, 0f3F8147AE, 0fBA83126F;
	fma.rn.f32 	%f36, %f35, 0f3F8147AE, 0fBA83126F;
	fma.rn.f32 	%f37, %f36, 0f3F8147AE, 0fBA83126F;
	fma.rn.f32 	%f38, %f37, 0f3F8147AE, 0fBA83126F;
	fma.rn.f32 	%f39, %f38, 0f3F8147AE, 0fBA83126F;
	fma.rn.f32 	%f40, %f39, 0f3F8147AE, 0fBA83126F;
	fma.rn.f32 	%f41, %f40, 0f3F8147AE, 0fBA83126F;
	fma.rn.f32 	%f42, %f41, 0f3F8147AE, 0fBA83126F;
	fma.rn.f32 	%f43, %f42, 0f3F8147AE, 0fBA83126F;
	fma.rn.f32 	%f44, %f43, 0f3F8147AE, 0fBA83126F;
	fma.rn.f32 	%f45, %f44, 0f3F8147AE, 0fBA83126F;
	fma.rn.f32 	%f46, %f45, 0f3F8147AE, 0fBA83126F;
	fma.rn.f32 	%f47, %f46, 0f3F8147AE, 0fBA83126F;
	fma.rn.f32 	%f48, %f47, 0f3F8147AE, 0fBA83126F;
	fma.rn.f32 	%f49, %f48, 0f3F8147AE, 0fBA83126F;
	fma.rn.f32 	%f50, %f49, 0f3F8147AE, 0fBA83126F;
	fma.rn.f32 	%f51, %f50, 0f3F8147AE, 0fBA83126F;
	fma.rn.f32 	%f52, %f51, 0f3F8147AE, 0fBA83126F;
	fma.rn.f32 	%f53, %f52, 0f3F8147AE, 0fBA83126F;
	fma.rn.f32 	%f54, %f53, 0f3F8147AE, 0fBA83126F;
	fma.rn.f32 	%f55, %f54, 0f3F8147AE, 0fBA83126F;
	fma.rn.f32 	%f56, %f55, 0f3F8147AE, 0fBA83126F;
	fma.rn.f32 	%f57, %f56, 0f3F8147AE, 0fBA83126F;
	fma.rn.f32 	%f58, %f57, 0f3F8147AE, 0fBA83126F;
	fma.rn.f32 	%f59, %f58, 0f3F8147AE, 0fBA83126F;
	fma.rn.f32 	%f60, %f59, 0f3F8147AE, 0fBA83126F;
	fma.rn.f32 	%f61, %f60, 0f3F8147AE, 0fBA83126F;
	fma.rn.f32 	%f62, %f61, 0f3F8147AE, 0fBA83126F;
	fma.rn.f32 	%f63, %f62, 0f3F8147AE, 0fBA83126F;
	fma.rn.f32 	%f64, %f63, 0f3F8147AE, 0fBA83126F;
	fma.rn.f32 	%f65, %f64, 0f3F8147AE, 0fBA83126F;
	fma.rn.f32 	%f66, %f65, 0f3F8147AE, 0fBA83126F;
	fma.rn.f32 	%f67, %f66, 0f3F8147AE, 0fBA83126F;
	fma.rn.f32 	%f68, %f67, 0f3F8147AE, 0fBA83126F;
	fma.rn.f32 	%f69, %f68, 0f3F8147AE, 0fBA83126F;
	fma.rn.f32 	%f70, %f69, 0f3F8147AE, 0fBA83126F;
	fma.rn.f32 	%f71, %f70, 0f3F8147AE, 0fBA83126F;
	fma.rn.f32 	%f72, %f71, 0f3F8147AE, 0fBA83126F;
	fma.rn.f32 	%f73, %f72, 0f3F8147AE, 0fBA83126F;
	fma.rn.f32 	%f74, %f73, 0f3F8147AE, 0fBA83126F;
	fma.rn.f32 	%f75, %f74, 0f3F8147AE, 0fBA83126F;
	fma.rn.f32 	%f76, %f75, 0f3F8147AE, 0fBA83126F;
	fma.rn.f32 	%f77, %f76, 0f3F8147AE, 0fBA83126F;
	fma.rn.f32 	%f78, %f77, 0f3F8147AE, 0fBA83126F;
	fma.rn.f32 	%f79, %f78, 0f3F8147AE, 0fBA83126F;
	fma.rn.f32 	%f80, %f79, 0f3F8147AE, 0fBA83126F;
	fma.rn.f32 	%f81, %f80, 0f3F8147AE, 0fBA83126F;
	fma.rn.f32 	%f82, %f81, 0f3F8147AE, 0fBA83126F;
	fma.rn.f32 	%f83, %f82, 0f3F8147AE, 0fBA83126F;
	fma.rn.f32 	%f84, %f83, 0f3F8147AE, 0fBA83126F;
	fma.rn.f32 	%f85, %f84, 0f3F8147AE, 0fBA83126F;
	fma.rn.f32 	%f86, %f85, 0f3F8147AE, 0fBA83126F;
	fma.rn.f32 	%f87, %f86, 0f3F8147AE, 0fBA83126F;
	fma.rn.f32 	%f88, %f87, 0f3F8147AE, 0fBA83126F;
	fma.rn.f32 	%f89, %f88, 0f3F8147AE, 0fBA83126F;
	fma.rn.f32 	%f90, %f89, 0f3F8147AE, 0fBA83126F;
	fma.rn.f32 	%f91, %f90, 0f3F8147AE, 0fBA83126F;
	fma.rn.f32 	%f92, %f91, 0f3F8147AE, 0fBA83126F;
	fma.rn.f32 	%f93, %f92, 0f3F8147AE, 0fBA83126F;
	fma.rn.f32 	%f94, %f93, 0f3F8147AE, 0fBA83126F;
	fma.rn.f32 	%f95, %f94, 0f3F8147AE, 0fBA83126F;
	fma.rn.f32 	%f96, %f95, 0f3F8147AE, 0fBA83126F;
	fma.rn.f32 	%f97, %f96, 0f3F8147AE, 0fBA83126F;
	fma.rn.f32 	%f98, %f97, 0f3F8147AE, 0fBA83126F;
	fma.rn.f32 	%f99, %f98, 0f3F8147AE, 0fBA83126F;
	fma.rn.f32 	%f100, %f99, 0f3F8147AE, 0fBA83126F;
	fma.rn.f32 	%f101, %f100, 0f3F8147AE, 0fBA83126F;
	add.s64 	%rd7, %rd3, %rd5;
	st.global.f32 	[%rd7], %f101;
$L__BB0_2:
	ret;

}


// ===== COMPILED SASS (sm_100) =====

	.target	sm_100

	.elftype	@"ET_EXEC"


//--------------------- .note.nv.tkinfo           --------------------------
	.section	.note.nv.tkinfo,"",@"SHT_NOTE"
	.sectionflags	@"SHF_NOTE_NV_TKINFO"
	.tkinfo
        /*0018*/ 	.word	0x00000002
        /*0030*/ 	.string	""
        /*0030*/ 	.string	"ptxas"
        /*0030*/ 	.string	"Cuda compilation tools, release 13.0, V13.0.88"
        /*0030*/ 	.string	"Build cuda_13.0.r13.0/compiler.36424714_0"
        /*0030*/ 	.string	"-arch sm_100 -m 64 "



//--------------------- .note.nv.cuinfo           --------------------------
	.section	.note.nv.cuinfo,"",@"SHT_NOTE"
	.sectionflags	@"SHF_NOTE_NV_CUINFO"
        /*0018*/ 	.short	0x0002
        /*001a*/ 	.short	0x0064
        /*001c*/ 	.short	0x0082
	.zero		2


//--------------------- .nv.info                  --------------------------
	.section	.nv.info,"",@"SHT_CUDA_INFO"
	.align	4


	//----- nvinfo : EIATTR_REGCOUNT
	.align		4
        /*0000*/ 	.byte	0x04, 0x2f
        /*0002*/ 	.short	(.L_1 - .L_0)
	.align		4
.L_0:
        /*0004*/ 	.word	index@(_Z12processOnGPUPfS_ii)
        /*0008*/ 	.word	0x00000008


	//----- nvinfo : EIATTR_FRAME_SIZE
	.align		4
.L_1:
        /*000c*/ 	.byte	0x04, 0x11
        /*000e*/ 	.short	(.L_3 - .L_2)
	.align		4
.L_2:
        /*0010*/ 	.word	index@(_Z12processOnGPUPfS_ii)
        /*0014*/ 	.word	0x00000000


	//----- nvinfo : EIATTR_MIN_STACK_SIZE
	.align		4
.L_3:
        /*0018*/ 	.byte	0x04, 0x12
        /*001a*/ 	.short	(.L_5 - .L_4)
	.align		4
.L_4:
        /*001c*/ 	.word	index@(_Z12processOnGPUPfS_ii)
        /*0020*/ 	.word	0x00000000
.L_5:


//--------------------- .nv.compat                --------------------------
	.section	.nv.compat,"",@"SHT_CUDA_COMPAT_INFO"
	.align	4
        /*0000*/ 	.byte	0x02, 0x09, 0x00, 0x00, 0x02, 0x02, 0x01, 0x00, 0x02, 0x05, 0x05, 0x00, 0x03, 0x07, 0x01, 0x01
        /*0010*/ 	.byte	0x02, 0x03, 0x00, 0x00, 0x02, 0x06, 0x01, 0x00, 0x04, 0x0b, 0x08, 0x00, 0x09, 0x00, 0x00, 0x00
        /*0020*/ 	.byte	0x00, 0x00, 0x00, 0x00


//--------------------- .nv.info._Z12processOnGPUPfS_ii --------------------------
	.section	.nv.info._Z12processOnGPUPfS_ii,"",@"SHT_CUDA_INFO"
	.sectionflags	@""
	.align	4


	//----- nvinfo : EIATTR_CUDA_API_VERSION
	.align		4
        /*0000*/ 	.byte	0x04, 0x37
        /*0002*/ 	.short	(.L_7 - .L_6)
.L_6:
        /*0004*/ 	.word	0x00000082


	//----- nvinfo : EIATTR_KPARAM_INFO
	.align		4
.L_7:
        /*0008*/ 	.byte	0x04, 0x17
        /*000a*/ 	.short	(.L_9 - .L_8)
.L_8:
        /*000c*/ 	.word	0x00000000
        /*0010*/ 	.short	0x0003
        /*0012*/ 	.short	0x0014
        /*0014*/ 	.byte	0x00, 0xf0, 0x11, 0x00


	//----- nvinfo : EIATTR_KPARAM_INFO
	.align		4
.L_9:
        /*0018*/ 	.byte	0x04, 0x17
        /*001a*/ 	.short	(.L_11 - .L_10)
.L_10:
        /*001c*/ 	.word	0x00000000
        /*0020*/ 	.short	0x0002
        /*0022*/ 	.short	0x0010
        /*0024*/ 	.byte	0x00, 0xf0, 0x11, 0x00


	//----- nvinfo : EIATTR_KPARAM_INFO
	.align		4
.L_11:
        /*0028*/ 	.byte	0x04, 0x17
        /*002a*/ 	.short	(.L_13 - .L_12)
.L_12:
        /*002c*/ 	.word	0x00000000
        /*0030*/ 	.short	0x0001
        /*0032*/ 	.short	0x0008
        /*0034*/ 	.byte	0x00, 0xf5, 0x21, 0x00


	//----- nvinfo : EIATTR_KPARAM_INFO
	.align		4
.L_13:
        /*0038*/ 	.byte	0x04, 0x17
        /*003a*/ 	.short	(.L_15 - .L_14)
.L_14:
        /*003c*/ 	.word	0x00000000
        /*0040*/ 	.short	0x0000
        /*0042*/ 	.short	0x0000
        /*0044*/ 	.byte	0x00, 0xf5, 0x21, 0x00


	//----- nvinfo : EIATTR_SPARSE_MMA_MASK
	.align		4
.L_15:
        /*0048*/ 	.byte	0x03, 0x50
        /*004a*/ 	.short	0x0000


	//----- nvinfo : EIATTR_MAXREG_COUNT
	.align		4
        /*004c*/ 	.byte	0x03, 0x1b
        /*004e*/ 	.short	0x00ff


	//----- nvinfo : EIATTR_MERCURY_ISA_VERSION
	.align		4
        /*0050*/ 	.byte	0x03, 0x5f
        /*0052*/ 	.short	0x0101


	//----- nvinfo : EIATTR_VRC_CTA_INIT_COUNT
	.align		4
        /*0054*/ 	.byte	0x02, 0x4a
	.zero		1
	.zero		1


	//----- nvinfo : EIATTR_EXIT_INSTR_OFFSETS
	.align		4
        /*0058*/ 	.byte	0x04, 0x1c
        /*005a*/ 	.short	(.L_17 - .L_16)


	//   ....[0]....
.L_16:
        /*005c*/ 	.word	0x00000070


	//   ....[1]....
        /*0060*/ 	.word	0x00000760


	//----- nvinfo : EIATTR_CBANK_PARAM_SIZE
	.align		4
.L_17:
        /*0064*/ 	.byte	0x03, 0x19
        /*0066*/ 	.short	0x0018


	//----- nvinfo : EIATTR_PARAM_CBANK
	.align		4
        /*0068*/ 	.byte	0x04, 0x0a
        /*006a*/ 	.short	(.L_19 - .L_18)
	.align		4
.L_18:
        /*006c*/ 	.word	index@(.nv.constant0._Z12processOnGPUPfS_ii)
        /*0070*/ 	.short	0x0380
        /*0072*/ 	.short	0x0018


	//----- nvinfo : EIATTR_SW_WAR
	.align		4
.L_19:
        /*0074*/ 	.byte	0x04, 0x36
        /*0076*/ 	.short	(.L_21 - .L_20)
.L_20:
        /*0078*/ 	.word	0x00000008
.L_21:


//--------------------- .nv.callgraph             --------------------------
	.section	.nv.callgraph,"",@"SHT_CUDA_CALLGRAPH"
	.align	4
	.sectionentsize	8
	.align		4
        /*0000*/ 	.word	0x00000000
	.align		4
        /*0004*/ 	.word	0xffffffff
	.align		4
        /*0008*/ 	.word	0x00000000
	.align		4
        /*000c*/ 	.word	0xfffffffe
	.align		4
        /*0010*/ 	.word	0x00000000
	.align		4
        /*0014*/ 	.word	0xfffffffd
	.align		4
        /*0018*/ 	.word	0x00000000
	.align		4
        /*001c*/ 	.word	0xfffffffc


//--------------------- .text._Z12processOnGPUPfS_ii --------------------------
	.section	.text._Z12processOnGPUPfS_ii,"ax",@progbits
	.align	128
        .global         _Z12processOnGPUPfS_ii
        .type           _Z12processOnGPUPfS_ii,@function
        .size           _Z12processOnGPUPfS_ii,(.L_x_1 - _Z12processOnGPUPfS_ii)
        .other          _Z12processOnGPUPfS_ii,@"STO_CUDA_ENTRY STV_DEFAULT"
_Z12processOnGPUPfS_ii:
.text._Z12processOnGPUPfS_ii:
[----:B------:R-:W-:Y:S01]  /*0000*/  LDC R1, c[0x0][0x37c] ;  /* 0x0000df00ff017b82 */ /* 0x000fe20000000800 */
[----:B------:R-:W0:Y:S07]  /*0010*/  S2R R3, SR_TID.X ;  /* 0x0000000000037919 */ /* 0x000e2e0000002100 */
[----:B------:R-:W0:Y:S01]  /*0020*/  S2UR UR4, SR_CTAID.X ;  /* 0x00000000000479c3 */ /* 0x000e220000002500 */
[----:B------:R-:W1:Y:S07]  /*0030*/  LDCU UR5, c[0x0][0x390] ;  /* 0x00007200ff0577ac */ /* 0x000e6e0008000800 */
[----:B------:R-:W0:Y:S02]  /*0040*/  LDC R0, c[0x0][0x360] ;  /* 0x0000d800ff007b82 */ /* 0x000e240000000800 */
[----:B0-----:R-:W-:-:S05]  /*0050*/  IMAD R0, R0, UR4, R3 ;  /* 0x0000000400007c24 */ /* 0x001fca000f8e0203 */
[----:B-1----:R-:W-:-:S13]  /*0060*/  ISETP.GE.AND P0, PT, R0, UR5, PT ;  /* 0x0000000500007c0c */ /* 0x002fda000bf06270 */
[----:B------:R-:W-:Y:S05]  /*0070*/  @P0 EXIT ;  /* 0x000000000000094d */ /* 0x000fea0003800000 */
[----:B------:R-:W0:Y:S01]  /*0080*/  LDC.64 R4, c[0x0][0x380] ;  /* 0x0000e000ff047b82 */ /* 0x000e220000000a00 */
[----:B------:R-:W1:Y:S01]  /*0090*/  LDCU UR6, c[0x0][0x394] ;  /* 0x00007280ff0677ac */ /* 0x000e620008000800 */
[----:B------:R-:W2:Y:S01]  /*00a0*/  LDCU.64 UR4, c[0x0][0x358] ;  /* 0x00006b00ff0477ac */ /* 0x000ea20008000a00 */
[----:B-1----:R-:W-:-:S05]  /*00b0*/  IADD3 R0, PT, PT, R0, UR6, RZ ;  /* 0x0000000600007c10 */ /* 0x002fca000fffe0ff */
[----:B0-----:R-:W-:-:S06]  /*00c0*/  IMAD.WIDE R4, R0, 0x4, R4 ;  /* 0x0000000400047825 */ /* 0x001fcc00078e0204 */
[----:B--2---:R-:W2:Y:S01]  /*00d0*/  LDG.E R5, desc[UR4][R4.64] ;  /* 0x0000000404057981 */ /* 0x004ea2000c1e1900 */
[----:B------:R-:W-:-:S05]  /*00e0*/  HFMA2 R2, -RZ, RZ, 1.8759765625, 7.6796875 ;  /* 0x3f8147aeff027431 */ /* 0x000fca00000001ff */
[-C--:B--2---:R-:W-:Y:S02]  /*00f0*/  FFMA R3, R5, R2.reuse, -0.0010000000474974513054 ;  /* 0xba83126f05037423 */ /* 0x084fe40000000002 */
[----:B------:R-:W0:Y:S02]  /*0100*/  LDC.64 R4, c[0x0][0x388] ;  /* 0x0000e200ff047b82 */ /* 0x000e240000000a00 */
[----:B------:R-:W-:-:S04]  /*0110*/  FFMA R3, R3, R2, -0.0010000000474974513054 ;  /* 0xba83126f03037423 */ /* 0x000fc80000000002 */
[----:B------:R-:W-:-:S04]  /*0120*/  FFMA R3, R3, R2, -0.0010000000474974513054 ;  /* 0xba83126f03037423 */ /* 0x000fc80000000002 */
[----:B------:R-:W-:-:S04]  /*0130*/  FFMA R3, R3, R2, -0.0010000000474974513054 ;  /* 0xba83126f03037423 */ /* 0x000fc80000000002 */
[----:B------:R-:W-:-:S04]  /*0140*/  FFMA R3, R3, R2, -0.0010000000474974513054 ;  /* 0xba83126f03037423 */ /* 0x000fc80000000002 */
[----:B------:R-:W-:-:S04]  /*0150*/  FFMA R3, R3, R2, -0.0010000000474974513054 ;  /* 0xba83126f03037423 */ /* 0x000fc80000000002 */
[----:B------:R-:W-:Y:S01]  /*0160*/  FFMA R3, R3, R2, -0.0010000000474974513054 ;  /* 0xba83126f03037423 */ /* 0x000fe20000000002 */
[----:B0-----:R-:W-:-:S04]  /*0170*/  IMAD.WIDE R4, R0, 0x4, R4 ;  /* 0x0000000400047825 */ /* 0x001fc800078e0204 */
[----:B------:R-:W-:-:S04]  /*0180*/  FFMA R3, R3, R2, -0.0010000000474974513054 ;  /* 0xba83126f03037423 */ /* 0x000fc80000000002 */
        /* <DEDUP_REMOVED lines=91> */
[----:B------:R-:W-:-:S05]  /*0740*/  FFMA R3, R3, R2, -0.0010000000474974513054 ;  /* 0xba83126f03037423 */ /* 0x000fca0000000002 */
[----:B------:R-:W-:Y:S01]  /*0750*/  STG.E desc[UR4][R4.64], R3 ;  /* 0x0000000304007986 */ /* 0x000fe2000c101904 */
[----:B------:R-:W-:Y:S05]  /*0760*/  EXIT ;  /* 0x000000000000794d */ /* 0x000fea0003800000 */
.L_x_0:
[----:B------:R-:W-:-:S00]  /*0770*/  BRA `(.L_x_0) ;  /* 0xfffffffc00fc7947 */ /* 0x000fc0000383ffff */
[----:B------:R-:W-:-:S00]  /*0780*/  NOP ;  /* 0x0000000000007918 */ /* 0x000fc00000000000 */
[----:B------:R-:W-:-:S00]  /*0790*/  NOP ;  /* 0x0000000000007918 */ /* 0x000fc00000000000 */
[----:B------:R-:W-:-:S00]  /*07a0*/  NOP ;  /* 0x0000000000007918 */ /* 0x000fc00000000000 */
[----:B------:R-:W-:-:S00]  /*07b0*/  NOP ;  /* 0x0000000000007918 */ /* 0x000fc00000000000 */
[----:B------:R-:W-:-:S00]  /*07c0*/  NOP ;  /* 0x0000000000007918 */ /* 0x000fc00000000000 */
[----:B------:R-:W-:-:S00]  /*07d0*/  NOP ;  /* 0x0000000000007918 */ /* 0x000fc00000000000 */
[----:B------:R-:W-:-:S00]  /*07e0*/  NOP ;  /* 0x0000000000007918 */ /* 0x000fc00000000000 */
[----:B------:R-:W-:-:S00]  /*07f0*/  NOP ;  /* 0x0000000000007918 */ /* 0x000fc00000000000 */
.L_x_1:


//--------------------- .nv.shared.reserved.0     --------------------------
	.section	.nv.shared.reserved.0,"aw",@nobits
	.weak		__nv_reservedSMEM_offset_0_alias
	.size		__nv_reservedSMEM_offset_0_alias, 0, 64
	.other		__nv_reservedSMEM_offset_0_alias,@"STO_CUDA_RESERVED_SHARED STV_DEFAULT"
__nv_reservedSMEM_offset_0_alias:
	.zero		0
	.zero		64


//--------------------- .nv.constant0._Z12processOnGPUPfS_ii --------------------------
	.section	.nv.constant0._Z12processOnGPUPfS_ii,"a",@progbits
	.sectionflags	@""
	.align	4
.nv.constant0._Z12processOnGPUPfS_ii:
	.zero		920


//--------------------- SYMBOLS --------------------------

	.type		.nv.reservedSmem.offset0,@object
	.size		.nv.reservedSmem.offset0,0x4
